	.headerflags	@"EF_CUDA_TEXMODE_UNIFIED EF_CUDA_64BIT_ADDRESS EF_CUDA_ACCELERATORS EF_CUDA_SM90 EF_CUDA_VIRTUAL_SM(EF_CUDA_SM90)"
	.elftype	@"ET_EXEC"


//--------------------- .nv.info                  --------------------------
	.section	.nv.info,"",@"SHT_CUDA_INFO"
	.align	4


	//----- nvinfo : EIATTR_REGCOUNT
	.align		4
        /*0000*/ 	.byte	0x04, 0x2f
        /*0002*/ 	.short	(.L_1 - .L_0)
	.align		4
.L_0:
        /*0004*/ 	.word	index@(triton_poi_fused_mean_0)
        /*0008*/ 	.word	0x00000010


	//----- nvinfo : EIATTR_MIN_STACK_SIZE
	.align		4
.L_1:
        /*000c*/ 	.byte	0x04, 0x12
        /*000e*/ 	.short	(.L_3 - .L_2)
	.align		4
.L_2:
        /*0010*/ 	.word	index@(triton_poi_fused_mean_0)
        /*0014*/ 	.word	0x00000000


	//----- nvinfo : EIATTR_FRAME_SIZE
	.align		4
.L_3:
        /*0018*/ 	.byte	0x04, 0x11
        /*001a*/ 	.short	(.L_5 - .L_4)
	.align		4
.L_4:
        /*001c*/ 	.word	index@(triton_poi_fused_mean_0)
        /*0020*/ 	.word	0x00000000


	//----- nvinfo : EIATTR_MIN_STACK_SIZE
	.align		4
.L_5:
        /*0024*/ 	.byte	0x04, 0x12
        /*0026*/ 	.short	(.L_7 - .L_6)
	.align		4
.L_6:
        /*0028*/ 	.word	index@(triton_poi_fused_mean_0)
        /*002c*/ 	.word	0x00000000
.L_7:


//--------------------- .nv.info.triton_poi_fused_mean_0 --------------------------
	.section	.nv.info.triton_poi_fused_mean_0,"",@"SHT_CUDA_INFO"
	.sectionflags	@""
	.align	4


	//----- nvinfo : EIATTR_CUDA_API_VERSION
	.align		4
        /*0000*/ 	.byte	0x04, 0x37
        /*0002*/ 	.short	(.L_9 - .L_8)
.L_8:
        /*0004*/ 	.word	0x0000007c


	//----- nvinfo : EIATTR_KPARAM_INFO
	.align		4
.L_9:
        /*0008*/ 	.byte	0x04, 0x17
        /*000a*/ 	.short	(.L_11 - .L_10)
.L_10:
        /*000c*/ 	.word	0x00000000
        /*0010*/ 	.short	0x0002
        /*0012*/ 	.short	0x0010
        /*0014*/ 	.byte	0x00, 0xf0, 0x11, 0x00


	//----- nvinfo : EIATTR_KPARAM_INFO
	.align		4
.L_11:
        /*0018*/ 	.byte	0x04, 0x17
        /*001a*/ 	.short	(.L_13 - .L_12)
.L_12:
        /*001c*/ 	.word	0x00000000
        /*0020*/ 	.short	0x0001
        /*0022*/ 	.short	0x0008
        /*0024*/ 	.byte	0x00, 0xf4, 0x21, 0x00


	//----- nvinfo : EIATTR_KPARAM_INFO
	.align		4
.L_13:
        /*0028*/ 	.byte	0x04, 0x17
        /*002a*/ 	.short	(.L_15 - .L_14)
.L_14:
        /*002c*/ 	.word	0x00000000
        /*0030*/ 	.short	0x0000
        /*0032*/ 	.short	0x0000
        /*0034*/ 	.byte	0x00, 0xf4, 0x21, 0x00


	//----- nvinfo : EIATTR_SPARSE_MMA_MASK
	.align		4
.L_15:
        /*0038*/ 	.byte	0x03, 0x50
        /*003a*/ 	.short	0x0000


	//----- nvinfo : EIATTR_MAXREG_COUNT
	.align		4
        /*003c*/ 	.byte	0x03, 0x1b
        /*003e*/ 	.short	0x00ff


	//----- nvinfo : EIATTR_EXIT_INSTR_OFFSETS
	.align		4
        /*0040*/ 	.byte	0x04, 0x1c
        /*0042*/ 	.short	(.L_17 - .L_16)


	//   ....[0]....
.L_16:
        /*0044*/ 	.word	0x00000200


	//   ....[1]....
        /*0048*/ 	.word	0x00000240


	//----- nvinfo : EIATTR_REQNTID
	.align		4
.L_17:
        /*004c*/ 	.byte	0x04, 0x10
        /*004e*/ 	.short	(.L_19 - .L_18)
.L_18:
        /*0050*/ 	.word	0x00000020
        /*0054*/ 	.word	0x00000001
        /*0058*/ 	.word	0x00000001


	//----- nvinfo : EIATTR_CBANK_PARAM_SIZE
	.align		4
.L_19:
        /*005c*/ 	.byte	0x03, 0x19
        /*005e*/ 	.short	0x0014


	//----- nvinfo : EIATTR_PARAM_CBANK
	.align		4
        /*0060*/ 	.byte	0x04, 0x0a
        /*0062*/ 	.short	(.L_21 - .L_20)
	.align		4
.L_20:
        /*0064*/ 	.word	index@(.nv.constant0.triton_poi_fused_mean_0)
        /*0068*/ 	.short	0x0210
        /*006a*/ 	.short	0x0014


	//----- nvinfo : EIATTR_SW_WAR
	.align		4
.L_21:
        /*006c*/ 	.byte	0x04, 0x36
        /*006e*/ 	.short	(.L_23 - .L_22)
.L_22:
        /*0070*/ 	.word	0x00000008
.L_23:


//--------------------- .nv.callgraph             --------------------------
	.section	.nv.callgraph,"",@"SHT_CUDA_CALLGRAPH"
	.align	4
	.sectionentsize	8
	.align		4
        /*0000*/ 	.word	0x00000000
	.align		4
        /*0004*/ 	.word	0xffffffff
	.align		4
        /*0008*/ 	.word	0x00000000
	.align		4
        /*000c*/ 	.word	0xfffffffe
	.align		4
        /*0010*/ 	.word	0x00000000
	.align		4
        /*0014*/ 	.word	0xfffffffd
	.align		4
        /*0018*/ 	.word	0x00000000
	.align		4
        /*001c*/ 	.word	0xfffffffc


//--------------------- .text.triton_poi_fused_mean_0 --------------------------
	.section	.text.triton_poi_fused_mean_0,"ax",@progbits
	.align	128
        .global         triton_poi_fused_mean_0
        .type           triton_poi_fused_mean_0,@function
        .size           triton_poi_fused_mean_0,(.L_x_1 - triton_poi_fused_mean_0)
        .other          triton_poi_fused_mean_0,@"STO_CUDA_ENTRY STV_DEFAULT"
triton_poi_fused_mean_0:
.text.triton_poi_fused_mean_0:
[----:B------:R-:W0:Y:S02]  /*0000*/  LDC R1, c[0x0][0x28] ;  /* 0x00000a00ff017b82 */ /* 0x000e240000000800 */
[----:B------:R-:W1:Y:S01]  /*0010*/  S2R R0, SR_TID.X ;  /* 0x0000000000007919 */ /* 0x000e620000002100 */
[----:B------:R-:W2:Y:S01]  /*0020*/  LDC.64 R2, c[0x0][0x210] ;  /* 0x00008400ff027b82 */ /* 0x000ea20000000a00 */
[----:B------:R-:W-:Y:S02]  /*0030*/  CS2R R8, SRZ ;  /* 0x0000000000087805 */ /* 0x000fe4000001ff00 */
[----:B------:R-:W-:Y:S01]  /*0040*/  MOV R6, RZ ;  /* 0x000000ff00067202 */ /* 0x000fe20000000f00 */
[----:B------:R-:W3:Y:S01]  /*0050*/  S2R R7, SR_CTAID.X ;  /* 0x0000000000077919 */ /* 0x000ee20000002500 */
[----:B------:R-:W-:Y:S01]  /*0060*/  CS2R R10, SRZ ;  /* 0x00000000000a7805 */ /* 0x000fe2000001ff00 */
[----:B------:R-:W-:Y:S01]  /*0070*/  ULDC.64 UR4, c[0x0][0x208] ;  /* 0x0000820000047ab9 */ /* 0x000fe20000000a00 */
[----:B-1----:R-:W-:-:S04]  /*0080*/  SHF.L.U32 R0, R0, 0x1, RZ ;  /* 0x0000000100007819 */ /* 0x002fc800000006ff */
[----:B------:R-:W-:-:S04]  /*0090*/  LOP3.LUT R0, R0, 0x3e, RZ, 0xc0, !PT ;  /* 0x0000003e00007812 */ /* 0x000fc800078ec0ff */
[----:B---3--:R-:W-:Y:S01]  /*00a0*/  LEA R7, R7, R0, 0x6 ;  /* 0x0000000007077211 */ /* 0x008fe200078e30ff */
[----:B------:R-:W-:-:S03]  /*00b0*/  HFMA2.MMA R0, -RZ, RZ, 0, 0 ;  /* 0x00000000ff007435 */ /* 0x000fc600000001ff */
[C---:B------:R-:W-:Y:S02]  /*00c0*/  ISETP.GE.AND P0, PT, R7.reuse, 0x40, PT ;  /* 0x000000400700780c */ /* 0x040fe40003f06270 */
[----:B------:R-:W-:-:S05]  /*00d0*/  SHF.L.U32 R5, R7, 0x2, RZ ;  /* 0x0000000207057819 */ /* 0x000fca00000006ff */
[----:B--2---:R-:W-:Y:S01]  /*00e0*/  IMAD.WIDE R2, R5, 0x4, R2 ;  /* 0x0000000405027825 */ /* 0x004fe200078e0202 */
[----:B------:R-:W-:Y:S01]  /*00f0*/  CS2R R12, SRZ ;  /* 0x00000000000c7805 */ /* 0x000fe2000001ff00 */
[----:B------:R-:W1:Y:S04]  /*0100*/  LDC.64 R4, c[0x0][0x218] ;  /* 0x00008600ff047b82 */ /* 0x000e680000000a00 */
[----:B------:R-:W2:Y:S04]  /*0110*/  @!P0 LDG.E.EL R0, desc[UR4][R2.64] ;  /* 0x0000000402008981 */ /* 0x000ea8000c2e1900 */
[----:B------:R-:W2:Y:S04]  /*0120*/  @!P0 LDG.E.EL R9, desc[UR4][R2.64+0x4] ;  /* 0x0000040402098981 */ /* 0x000ea8000c2e1900 */
[----:B------:R-:W3:Y:S04]  /*0130*/  @!P0 LDG.E.EL R6, desc[UR4][R2.64+0x10] ;  /* 0x0000100402068981 */ /* 0x000ee8000c2e1900 */
[----:B------:R-:W3:Y:S04]  /*0140*/  @!P0 LDG.E.EL R11, desc[UR4][R2.64+0x14] ;  /* 0x00001404020b8981 */ /* 0x000ee8000c2e1900 */
[----:B------:R-:W4:Y:S04]  /*0150*/  @!P0 LDG.E.EL R8, desc[UR4][R2.64+0x8] ;  /* 0x0000080402088981 */ /* 0x000f28000c2e1900 */
[----:B------:R-:W5:Y:S04]  /*0160*/  @!P0 LDG.E.EL R10, desc[UR4][R2.64+0x18] ;  /* 0x00001804020a8981 */ /* 0x000f68000c2e1900 */
[----:B------:R-:W5:Y:S04]  /*0170*/  @!P0 LDG.E.EL R12, desc[UR4][R2.64+0xc] ;  /* 0x00000c04020c8981 */ /* 0x000f68000c2e1900 */
[----:B------:R-:W5:Y:S01]  /*0180*/  @!P0 LDG.E.EL R13, desc[UR4][R2.64+0x1c] ;  /* 0x00001c04020d8981 */ /* 0x000f62000c2e1900 */
[----:B-1----:R-:W-:-:S04]  /*0190*/  IMAD.WIDE R4, R7, 0x4, R4 ;  /* 0x0000000407047825 */ /* 0x002fc800078e0204 */
[----:B--2---:R-:W-:Y:S01]  /*01a0*/  FADD R9, R9, R0 ;  /* 0x0000000009097221 */ /* 0x004fe20000000000 */
[----:B---3--:R-:W-:-:S03]  /*01b0*/  FADD R11, R11, R6 ;  /* 0x000000060b0b7221 */ /* 0x008fc60000000000 */
[----:B----4-:R-:W-:Y:S01]  /*01c0*/  FADD R9, R9, R8 ;  /* 0x0000000809097221 */ /* 0x010fe20000000000 */
[----:B-----5:R-:W-:-:S03]  /*01d0*/  FADD R10, R11, R10 ;  /* 0x0000000a0b0a7221 */ /* 0x020fc60000000000 */
[----:B------:R-:W-:Y:S01]  /*01e0*/  FADD R9, R9, R12 ;  /* 0x0000000c09097221 */ /* 0x000fe20000000000 */
[----:B------:R-:W-:Y:S01]  /*01f0*/  FADD R10, R10, R13 ;  /* 0x0000000d0a0a7221 */ /* 0x000fe20000000000 */
[----:B------:R-:W-:Y:S06]  /*0200*/  @P0 EXIT ;  /* 0x000000000000094d */ /* 0x000fec0003800000 */
[----:B------:R-:W-:Y:S01]  /*0210*/  FMUL R2, R9, 0.25 ;  /* 0x3e80000009027820 */ /* 0x000fe20000400000 */
[----:B------:R-:W-:-:S05]  /*0220*/  FMUL R3, R10, 0.25 ;  /* 0x3e8000000a037820 */ /* 0x000fca0000400000 */
[----:B------:R-:W-:Y:S01]  /*0230*/  STG.E.64 desc[UR4][R4.64], R2 ;  /* 0x0000000204007986 */ /* 0x000fe2000c101b04 */
[----:B------:R-:W-:Y:S05]  /*0240*/  EXIT ;  /* 0x000000000000794d */ /* 0x000fea0003800000 */
.L_x_0:
[----:B------:R-:W-:-:S00]  /*0250*/  BRA `(.L_x_0) ;  /* 0xfffffffc00fc7947 */ /* 0x000fc0000383ffff */
[----:B------:R-:W-:-:S00]  /*0260*/  NOP ;  /* 0x0000000000007918 */ /* 0x000fc00000000000 */
        /* <DEDUP_REMOVED lines=9> */
.L_x_1:


//--------------------- .nv.constant0.triton_poi_fused_mean_0 --------------------------
	.section	.nv.constant0.triton_poi_fused_mean_0,"a",@progbits
	.sectionflags	@""
	.align	4
.nv.constant0.triton_poi_fused_mean_0:
	.zero		548
